//
// Generated by NVIDIA NVVM Compiler
//
// Compiler Build ID: CL-36424714
// Cuda compilation tools, release 13.0, V13.0.88
// Based on NVVM 20.0.0
//

.version 9.0
.target sm_100
.address_size 64

	// .globl	_Z6kernelPiS_
// _ZZ6kernelPiS_E5cache has been demoted

.visible .entry _Z6kernelPiS_(
	.param .u64 .ptr .align 1 _Z6kernelPiS__param_0,
	.param .u64 .ptr .align 1 _Z6kernelPiS__param_1
)
{
	.reg .pred 	%p<9>;
	.reg .b32 	%r<31>;
	.reg .b64 	%rd<12>;
	// demoted variable
	.shared .align 4 .b8 _ZZ6kernelPiS_E5cache[16];
	ld.param.u64 	%rd4, [_Z6kernelPiS__param_0];
	ld.param.u64 	%rd5, [_Z6kernelPiS__param_1];
	mov.u32 	%r1, %tid.x;
	mov.u32 	%r13, %ctaid.x;
	max.u32 	%r14, %r1, %r13;
	setp.gt.u32 	%p1, %r14, 10;
	mov.b32 	%r29, 1;
	@%p1 bra 	$L__BB0_3;
	mad.lo.s32 	%r16, %r13, 12, %r1;
	mul.wide.u32 	%rd6, %r16, 4;
	cvta.to.global.u64 	%rd7, %rd4;
	add.s64 	%rd11, %rd7, %rd6;
	mov.b32 	%r29, 1;
	mov.u32 	%r28, %r1;
$L__BB0_2:
	ld.global.u32 	%r17, [%rd11];
	ld.global.u32 	%r18, [%rd11+52];
	setp.eq.s32 	%p2, %r17, %r18;
	selp.b32 	%r29, %r29, 0, %p2;
	add.s32 	%r6, %r28, 4;
	add.s64 	%rd11, %rd11, 16;
	setp.lt.u32 	%p3, %r28, 7;
	mov.u32 	%r28, %r6;
	@%p3 bra 	$L__BB0_2;
$L__BB0_3:
	shl.b32 	%r19, %r1, 2;
	mov.u32 	%r20, _ZZ6kernelPiS_E5cache;
	add.s32 	%r8, %r20, %r19;
	st.shared.u32 	[%r8], %r29;
	bar.sync 	0;
	mov.u32 	%r30, %ntid.x;
	setp.lt.u32 	%p4, %r30, 2;
	@%p4 bra 	$L__BB0_8;
$L__BB0_4:
	mov.u32 	%r10, %r30;
	shr.u32 	%r30, %r10, 1;
	setp.ge.u32 	%p5, %r1, %r30;
	@%p5 bra 	$L__BB0_7;
	shl.b32 	%r21, %r30, 2;
	add.s32 	%r22, %r8, %r21;
	ld.shared.u32 	%r23, [%r22];
	ld.shared.u32 	%r24, [%r8];
	setp.eq.s32 	%p6, %r23, %r24;
	@%p6 bra 	$L__BB0_7;
	mov.b32 	%r25, 0;
	st.shared.u32 	[%r8], %r25;
$L__BB0_7:
	bar.sync 	0;
	setp.gt.u32 	%p7, %r10, 3;
	@%p7 bra 	$L__BB0_4;
$L__BB0_8:
	setp.ne.s32 	%p8, %r1, 0;
	@%p8 bra 	$L__BB0_10;
	ld.shared.u32 	%r26, [_ZZ6kernelPiS_E5cache];
	cvta.to.global.u64 	%rd8, %rd5;
	mul.wide.u32 	%rd9, %r13, 4;
	add.s64 	%rd10, %rd8, %rd9;
	st.global.u32 	[%rd10], %r26;
$L__BB0_10:
	ret;

}


// ===== COMPILED SASS (sm_100) =====

	.target	sm_100

	.elftype	@"ET_EXEC"


//--------------------- .note.nv.tkinfo           --------------------------
	.section	.note.nv.tkinfo,"",@"SHT_NOTE"
	.sectionflags	@"SHF_NOTE_NV_TKINFO"
	.tkinfo
        /*0018*/ 	.word	0x00000002
        /*0030*/ 	.string	""
        /*0030*/ 	.string	"ptxas"
        /*0030*/ 	.string	"Cuda compilation tools, release 13.0, V13.0.88"
        /*0030*/ 	.string	"Build cuda_13.0.r13.0/compiler.36424714_0"
        /*0030*/ 	.string	"-arch sm_100 -m 64 "



//--------------------- .note.nv.cuinfo           --------------------------
	.section	.note.nv.cuinfo,"",@"SHT_NOTE"
	.sectionflags	@"SHF_NOTE_NV_CUINFO"
        /*0018*/ 	.short	0x0002
        /*001a*/ 	.short	0x0064
        /*001c*/ 	.short	0x0082
	.zero		2


//--------------------- .nv.info                  --------------------------
	.section	.nv.info,"",@"SHT_CUDA_INFO"
	.align	4


	//----- nvinfo : EIATTR_REGCOUNT
	.align		4
        /*0000*/ 	.byte	0x04, 0x2f
        /*0002*/ 	.short	(.L_1 - .L_0)
	.align		4
.L_0:
        /*0004*/ 	.word	index@(_Z6kernelPiS_)
        /*0008*/ 	.word	0x0000000b


	//----- nvinfo : EIATTR_FRAME_SIZE
	.align		4
.L_1:
        /*000c*/ 	.byte	0x04, 0x11
        /*000e*/ 	.short	(.L_3 - .L_2)
	.align		4
.L_2:
        /*0010*/ 	.word	index@(_Z6kernelPiS_)
        /*0014*/ 	.word	0x00000000


	//----- nvinfo : EIATTR_MIN_STACK_SIZE
	.align		4
.L_3:
        /*0018*/ 	.byte	0x04, 0x12
        /*001a*/ 	.short	(.L_5 - .L_4)
	.align		4
.L_4:
        /*001c*/ 	.word	index@(_Z6kernelPiS_)
        /*0020*/ 	.word	0x00000000
.L_5:


//--------------------- .nv.compat                --------------------------
	.section	.nv.compat,"",@"SHT_CUDA_COMPAT_INFO"
	.align	4
        /*0000*/ 	.byte	0x02, 0x09, 0x00, 0x00, 0x02, 0x02, 0x01, 0x00, 0x02, 0x05, 0x05, 0x00, 0x03, 0x07, 0x01, 0x01
        /*0010*/ 	.byte	0x02, 0x03, 0x00, 0x00, 0x02, 0x06, 0x01, 0x00, 0x04, 0x0b, 0x08, 0x00, 0x09, 0x00, 0x00, 0x00
        /*0020*/ 	.byte	0x00, 0x00, 0x00, 0x00


//--------------------- .nv.info._Z6kernelPiS_    --------------------------
	.section	.nv.info._Z6kernelPiS_,"",@"SHT_CUDA_INFO"
	.sectionflags	@""
	.align	4


	//----- nvinfo : EIATTR_CUDA_API_VERSION
	.align		4
        /*0000*/ 	.byte	0x04, 0x37
        /*0002*/ 	.short	(.L_7 - .L_6)
.L_6:
        /*0004*/ 	.word	0x00000082


	//----- nvinfo : EIATTR_KPARAM_INFO
	.align		4
.L_7:
        /*0008*/ 	.byte	0x04, 0x17
        /*000a*/ 	.short	(.L_9 - .L_8)
.L_8:
        /*000c*/ 	.word	0x00000000
        /*0010*/ 	.short	0x0001
        /*0012*/ 	.short	0x0008
        /*0014*/ 	.byte	0x00, 0xf5, 0x21, 0x00


	//----- nvinfo : EIATTR_KPARAM_INFO
	.align		4
.L_9:
        /*0018*/ 	.byte	0x04, 0x17
        /*001a*/ 	.short	(.L_11 - .L_10)
.L_10:
        /*001c*/ 	.word	0x00000000
        /*0020*/ 	.short	0x0000
        /*0022*/ 	.short	0x0000
        /*0024*/ 	.byte	0x00, 0xf5, 0x21, 0x00


	//----- nvinfo : EIATTR_SPARSE_MMA_MASK
	.align		4
.L_11:
        /*0028*/ 	.byte	0x03, 0x50
        /*002a*/ 	.short	0x0000


	//----- nvinfo : EIATTR_MAXREG_COUNT
	.align		4
        /*002c*/ 	.byte	0x03, 0x1b
        /*002e*/ 	.short	0x00ff


	//----- nvinfo : EIATTR_NUM_BARRIERS
	.align		4
        /*0030*/ 	.byte	0x02, 0x4c
        /*0032*/ 	.byte	0x01
	.zero		1


	//----- nvinfo : EIATTR_MERCURY_ISA_VERSION
	.align		4
        /*0034*/ 	.byte	0x03, 0x5f
        /*0036*/ 	.short	0x0101


	//----- nvinfo : EIATTR_VRC_CTA_INIT_COUNT
	.align		4
        /*0038*/ 	.byte	0x02, 0x4a
	.zero		1
	.zero		1


	//----- nvinfo : EIATTR_EXIT_INSTR_OFFSETS
	.align		4
        /*003c*/ 	.byte	0x04, 0x1c
        /*003e*/ 	.short	(.L_13 - .L_12)


	//   ....[0]....
.L_12:
        /*0040*/ 	.word	0x00000310


	//   ....[1]....
        /*0044*/ 	.word	0x00000390


	//----- nvinfo : EIATTR_CRS_STACK_SIZE
	.align		4
.L_13:
        /*0048*/ 	.byte	0x04, 0x1e
        /*004a*/ 	.short	(.L_15 - .L_14)
.L_14:
        /*004c*/ 	.word	0x00000000


	//----- nvinfo : EIATTR_CBANK_PARAM_SIZE
	.align		4
.L_15:
        /*0050*/ 	.byte	0x03, 0x19
        /*0052*/ 	.short	0x0010


	//----- nvinfo : EIATTR_PARAM_CBANK
	.align		4
        /*0054*/ 	.byte	0x04, 0x0a
        /*0056*/ 	.short	(.L_17 - .L_16)
	.align		4
.L_16:
        /*0058*/ 	.word	index@(.nv.constant0._Z6kernelPiS_)
        /*005c*/ 	.short	0x0380
        /*005e*/ 	.short	0x0010


	//----- nvinfo : EIATTR_SW_WAR
	.align		4
.L_17:
        /*0060*/ 	.byte	0x04, 0x36
        /*0062*/ 	.short	(.L_19 - .L_18)
.L_18:
        /*0064*/ 	.word	0x00000008
.L_19:


//--------------------- .nv.callgraph             --------------------------
	.section	.nv.callgraph,"",@"SHT_CUDA_CALLGRAPH"
	.align	4
	.sectionentsize	8
	.align		4
        /*0000*/ 	.word	0x00000000
	.align		4
        /*0004*/ 	.word	0xffffffff
	.align		4
        /*0008*/ 	.word	0x00000000
	.align		4
        /*000c*/ 	.word	0xfffffffe
	.align		4
        /*0010*/ 	.word	0x00000000
	.align		4
        /*0014*/ 	.word	0xfffffffd
	.align		4
        /*0018*/ 	.word	0x00000000
	.align		4
        /*001c*/ 	.word	0xfffffffc


//--------------------- .text._Z6kernelPiS_       --------------------------
	.section	.text._Z6kernelPiS_,"ax",@progbits
	.align	128
        .global         _Z6kernelPiS_
        .type           _Z6kernelPiS_,@function
        .size           _Z6kernelPiS_,(.L_x_8 - _Z6kernelPiS_)
        .other          _Z6kernelPiS_,@"STO_CUDA_ENTRY STV_DEFAULT"
_Z6kernelPiS_:
.text._Z6kernelPiS_:
[----:B------:R-:W-:Y:S01]  /*0000*/  LDC R1, c[0x0][0x37c] ;  /* 0x0000df00ff017b82 */ /* 0x000fe20000000800 */
[----:B------:R-:W0:Y:S01]  /*0010*/  S2R R7, SR_TID.X ;  /* 0x0000000000077919 */ /* 0x000e220000002100 */
[----:B------:R-:W1:Y:S01]  /*0020*/  LDCU.64 UR6, c[0x0][0x358] ;  /* 0x00006b00ff0677ac */ /* 0x000e620008000a00 */
[----:B------:R-:W-:Y:S01]  /*0030*/  BSSY.RECONVERGENT B0, `(.L_x_0) ;  /* 0x0000014000007945 */ /* 0x000fe20003800200 */
[----:B------:R-:W0:Y:S02]  /*0040*/  S2R R8, SR_CTAID.X ;  /* 0x0000000000087919 */ /* 0x000e240000002500 */
[----:B0-----:R-:W-:-:S04]  /*0050*/  VIMNMX.U32 R0, PT, PT, R7, R8, !PT ;  /* 0x0000000807007248 */ /* 0x001fc80007fe0000 */
[----:B------:R-:W-:Y:S01]  /*0060*/  ISETP.GT.U32.AND P0, PT, R0, 0xa, PT ;  /* 0x0000000a0000780c */ /* 0x000fe20003f04070 */
[----:B------:R-:W-:-:S12]  /*0070*/  IMAD.MOV.U32 R0, RZ, RZ, 0x1 ;  /* 0x00000001ff007424 */ /* 0x000fd800078e00ff */
[----:B-1----:R-:W-:Y:S05]  /*0080*/  @P0 BRA `(.L_x_1) ;  /* 0x0000000000380947 */ /* 0x002fea0003800000 */
[----:B------:R-:W0:Y:S01]  /*0090*/  LDC.64 R2, c[0x0][0x380] ;  /* 0x0000e000ff027b82 */ /* 0x000e220000000a00 */
[--C-:B------:R-:W-:Y:S02]  /*00a0*/  IMAD R5, R8, 0xc, R7.reuse ;  /* 0x0000000c08057824 */ /* 0x100fe400078e0207 */
[----:B------:R-:W-:Y:S02]  /*00b0*/  IMAD.MOV.U32 R0, RZ, RZ, 0x1 ;  /* 0x00000001ff007424 */ /* 0x000fe400078e00ff */
[----:B------:R-:W-:Y:S02]  /*00c0*/  IMAD.MOV.U32 R4, RZ, RZ, R7 ;  /* 0x000000ffff047224 */ /* 0x000fe400078e0007 */
[----:B0-----:R-:W-:-:S07]  /*00d0*/  IMAD.WIDE.U32 R2, R5, 0x4, R2 ;  /* 0x0000000405027825 */ /* 0x001fce00078e0002 */
.L_x_2:
[----:B------:R-:W2:Y:S04]  /*00e0*/  LDG.E R5, desc[UR6][R2.64] ;  /* 0x0000000602057981 */ /* 0x000ea8000c1e1900 */
[----:B------:R0:W2:Y:S01]  /*00f0*/  LDG.E R6, desc[UR6][R2.64+0x34] ;  /* 0x0000340602067981 */ /* 0x0000a2000c1e1900 */
[C---:B------:R-:W-:Y:S01]  /*0100*/  ISETP.GE.U32.AND P1, PT, R4.reuse, 0x7, PT ;  /* 0x000000070400780c */ /* 0x040fe20003f26070 */
[----:B------:R-:W-:Y:S01]  /*0110*/  VIADD R4, R4, 0x4 ;  /* 0x0000000404047836 */ /* 0x000fe20000000000 */
[----:B0-----:R-:W-:-:S05]  /*0120*/  IADD3 R2, P2, PT, R2, 0x10, RZ ;  /* 0x0000001002027810 */ /* 0x001fca0007f5e0ff */
[----:B------:R-:W-:Y:S01]  /*0130*/  IMAD.X R3, RZ, RZ, R3, P2 ;  /* 0x000000ffff037224 */ /* 0x000fe200010e0603 */
[----:B--2---:R-:W-:-:S04]  /*0140*/  ISETP.NE.AND P0, PT, R5, R6, PT ;  /* 0x000000060500720c */ /* 0x004fc80003f05270 */
[----:B------:R-:W-:Y:S01]  /*0150*/  SEL R0, R0, RZ, !P0 ;  /* 0x000000ff00007207 */ /* 0x000fe20004000000 */
[----:B------:R-:W-:Y:S08]  /*0160*/  @!P1 BRA `(.L_x_2) ;  /* 0xfffffffc00dc9947 */ /* 0x000ff0000383ffff */
.L_x_1:
[----:B------:R-:W-:Y:S05]  /*0170*/  BSYNC.RECONVERGENT B0 ;  /* 0x0000000000007941 */ /* 0x000fea0003800200 */
.L_x_0:
[----:B------:R-:W0:Y:S01]  /*0180*/  S2UR UR5, SR_CgaCtaId ;  /* 0x00000000000579c3 */ /* 0x000e220000008800 */
[----:B------:R-:W-:Y:S02]  /*0190*/  UMOV UR4, 0x400 ;  /* 0x0000040000047882 */ /* 0x000fe40000000000 */
[----:B0-----:R-:W-:-:S06]  /*01a0*/  ULEA UR4, UR5, UR4, 0x18 ;  /* 0x0000000405047291 */ /* 0x001fcc000f8ec0ff */
[----:B------:R-:W-:-:S05]  /*01b0*/  LEA R3, R7, UR4, 0x2 ;  /* 0x0000000407037c11 */ /* 0x000fca000f8e10ff */
[----:B------:R-:W0:Y:S01]  /*01c0*/  LDCU UR4, c[0x0][0x360] ;  /* 0x00006c00ff0477ac */ /* 0x000e220008000800 */
[----:B------:R1:W-:Y:S01]  /*01d0*/  STS [R3], R0 ;  /* 0x0000000003007388 */ /* 0x0003e20000000800 */
[----:B0-----:R-:W-:Y:S01]  /*01e0*/  UISETP.GE.U32.AND UP0, UPT, UR4, 0x2, UPT ;  /* 0x000000020400788c */ /* 0x001fe2000bf06070 */
[----:B------:R-:W-:Y:S08]  /*01f0*/  BAR.SYNC.DEFER_BLOCKING 0x0 ;  /* 0x0000000000007b1d */ /* 0x000ff00000010000 */
[----:B-1----:R-:W-:Y:S05]  /*0200*/  BRA.U !UP0, `(.L_x_3) ;  /* 0x00000001083c7547 */ /* 0x002fea000b800000 */
[----:B------:R-:W-:-:S07]  /*0210*/  IMAD.U32 R0, RZ, RZ, UR4 ;  /* 0x00000004ff007e24 */ /* 0x000fce000f8e00ff */
.L_x_6:
[--C-:B------:R-:W-:Y:S01]  /*0220*/  IMAD.MOV.U32 R4, RZ, RZ, R0.reuse ;  /* 0x000000ffff047224 */ /* 0x100fe200078e0000 */
[----:B------:R-:W-:Y:S01]  /*0230*/  SHF.R.U32.HI R0, RZ, 0x1, R0 ;  /* 0x00000001ff007819 */ /* 0x000fe20000011600 */
[----:B------:R-:W-:Y:S03]  /*0240*/  BSSY.RECONVERGENT B0, `(.L_x_4) ;  /* 0x0000008000007945 */ /* 0x000fe60003800200 */
[----:B------:R-:W-:-:S13]  /*0250*/  ISETP.GE.U32.AND P0, PT, R7, R0, PT ;  /* 0x000000000700720c */ /* 0x000fda0003f06070 */
[----:B0-----:R-:W-:Y:S05]  /*0260*/  @P0 BRA `(.L_x_5) ;  /* 0x0000000000140947 */ /* 0x001fea0003800000 */
[----:B------:R-:W-:Y:S01]  /*0270*/  IMAD R2, R0, 0x4, R3 ;  /* 0x0000000400027824 */ /* 0x000fe200078e0203 */
[----:B------:R-:W-:Y:S05]  /*0280*/  LDS R5, [R3] ;  /* 0x0000000003057984 */ /* 0x000fea0000000800 */
[----:B------:R-:W0:Y:S02]  /*0290*/  LDS R2, [R2] ;  /* 0x0000000002027984 */ /* 0x000e240000000800 */
[----:B0-----:R-:W-:-:S13]  /*02a0*/  ISETP.NE.AND P0, PT, R2, R5, PT ;  /* 0x000000050200720c */ /* 0x001fda0003f05270 */
[----:B------:R0:W-:Y:S02]  /*02b0*/  @P0 STS [R3], RZ ;  /* 0x000000ff03000388 */ /* 0x0001e40000000800 */
.L_x_5:
[----:B------:R-:W-:Y:S05]  /*02c0*/  BSYNC.RECONVERGENT B0 ;  /* 0x0000000000007941 */ /* 0x000fea0003800200 */
.L_x_4:
[----:B------:R-:W-:Y:S01]  /*02d0*/  BAR.SYNC.DEFER_BLOCKING 0x0 ;  /* 0x0000000000007b1d */ /* 0x000fe20000010000 */
[----:B------:R-:W-:-:S13]  /*02e0*/  ISETP.GT.U32.AND P0, PT, R4, 0x3, PT ;  /* 0x000000030400780c */ /* 0x000fda0003f04070 */
[----:B------:R-:W-:Y:S05]  /*02f0*/  @P0 BRA `(.L_x_6) ;  /* 0xfffffffc00c80947 */ /* 0x000fea000383ffff */
.L_x_3:
[----:B------:R-:W-:-:S13]  /*0300*/  ISETP.NE.AND P0, PT, R7, RZ, PT ;  /* 0x000000ff0700720c */ /* 0x000fda0003f05270 */
[----:B------:R-:W-:Y:S05]  /*0310*/  @P0 EXIT ;  /* 0x000000000000094d */ /* 0x000fea0003800000 */
[----:B------:R-:W1:Y:S01]  /*0320*/  S2UR UR5, SR_CgaCtaId ;  /* 0x00000000000579c3 */ /* 0x000e620000008800 */
[----:B------:R-:W-:-:S07]  /*0330*/  UMOV UR4, 0x400 ;  /* 0x0000040000047882 */ /* 0x000fce0000000000 */
[----:B0-----:R-:W0:Y:S01]  /*0340*/  LDC.64 R2, c[0x0][0x388] ;  /* 0x0000e200ff027b82 */ /* 0x001e220000000a00 */
[----:B-1----:R-:W-:Y:S01]  /*0350*/  ULEA UR4, UR5, UR4, 0x18 ;  /* 0x0000000405047291 */ /* 0x002fe2000f8ec0ff */
[----:B0-----:R-:W-:-:S08]  /*0360*/  IMAD.WIDE.U32 R2, R8, 0x4, R2 ;  /* 0x0000000408027825 */ /* 0x001fd000078e0002 */
[----:B------:R-:W0:Y:S04]  /*0370*/  LDS R5, [UR4] ;  /* 0x00000004ff057984 */ /* 0x000e280008000800 */
[----:B0-----:R-:W-:Y:S01]  /*0380*/  STG.E desc[UR6][R2.64], R5 ;  /* 0x0000000502007986 */ /* 0x001fe2000c101906 */
[----:B------:R-:W-:Y:S05]  /*0390*/  EXIT ;  /* 0x000000000000794d */ /* 0x000fea0003800000 */
.L_x_7:
[----:B------:R-:W-:-:S00]  /*03a0*/  BRA `(.L_x_7) ;  /* 0xfffffffc00fc7947 */ /* 0x000fc0000383ffff */
[----:B------:R-:W-:-:S00]  /*03b0*/  NOP ;  /* 0x0000000000007918 */ /* 0x000fc00000000000 */
        /* <DEDUP_REMOVED lines=12> */
.L_x_8:


//--------------------- .nv.shared._Z6kernelPiS_  --------------------------
	.section	.nv.shared._Z6kernelPiS_,"aw",@nobits
	.sectionflags	@""
	.align	4
.nv.shared._Z6kernelPiS_:
	.zero		1040


//--------------------- .nv.shared.reserved.0     --------------------------
	.section	.nv.shared.reserved.0,"aw",@nobits
	.weak		__nv_reservedSMEM_offset_0_alias
	.size		__nv_reservedSMEM_offset_0_alias, 0, 64
	.other		__nv_reservedSMEM_offset_0_alias,@"STO_CUDA_RESERVED_SHARED STV_DEFAULT"
__nv_reservedSMEM_offset_0_alias:
	.zero		0
	.zero		64


//--------------------- .nv.constant0._Z6kernelPiS_ --------------------------
	.section	.nv.constant0._Z6kernelPiS_,"a",@progbits
	.sectionflags	@""
	.align	4
.nv.constant0._Z6kernelPiS_:
	.zero		912


//--------------------- SYMBOLS --------------------------

	.type		.nv.reservedSmem.offset0,@object
	.size		.nv.reservedSmem.offset0,0x4
	.type		.nv.reservedSmem.cap,@object
	.size		.nv.reservedSmem.cap,0x4
